//
// Generated by NVIDIA NVVM Compiler
//
// Compiler Build ID: CL-36424714
// Cuda compilation tools, release 13.0, V13.0.88
// Based on NVVM 20.0.0
//

.version 9.0
.target sm_100
.address_size 64

	// .globl	_Z15transposeKernelPiS_ii
.extern .shared .align 16 .b8 tile[];

.visible .entry _Z15transposeKernelPiS_ii(
	.param .u64 .ptr .align 1 _Z15transposeKernelPiS_ii_param_0,
	.param .u64 .ptr .align 1 _Z15transposeKernelPiS_ii_param_1,
	.param .u32 _Z15transposeKernelPiS_ii_param_2,
	.param .u32 _Z15transposeKernelPiS_ii_param_3
)
{
	.reg .b32 	%r<28>;
	.reg .b64 	%rd<9>;

	ld.param.u64 	%rd1, [_Z15transposeKernelPiS_ii_param_0];
	ld.param.u64 	%rd2, [_Z15transposeKernelPiS_ii_param_1];
	ld.param.u32 	%r1, [_Z15transposeKernelPiS_ii_param_2];
	ld.param.u32 	%r2, [_Z15transposeKernelPiS_ii_param_3];
	cvta.to.global.u64 	%rd3, %rd2;
	cvta.to.global.u64 	%rd4, %rd1;
	mov.u32 	%r3, %tid.x;
	mov.u32 	%r4, %tid.y;
	mov.u32 	%r5, %ntid.x;
	mov.u32 	%r6, %ntid.y;
	mov.u32 	%r7, %ctaid.x;
	mul.lo.s32 	%r8, %r7, %r5;
	add.s32 	%r9, %r8, %r3;
	mov.u32 	%r10, %ctaid.y;
	mul.lo.s32 	%r11, %r10, %r6;
	add.s32 	%r12, %r11, %r4;
	mad.lo.s32 	%r13, %r2, %r12, %r9;
	mul.wide.s32 	%rd5, %r13, 4;
	add.s64 	%rd6, %rd4, %rd5;
	ld.global.u32 	%r14, [%rd6];
	mad.lo.s32 	%r15, %r3, %r6, %r4;
	shl.b32 	%r16, %r15, 2;
	mov.u32 	%r17, tile;
	add.s32 	%r18, %r17, %r16;
	st.shared.u32 	[%r18], %r14;
	bar.sync 	0;
	mad.lo.s32 	%r19, %r4, %r5, %r3;
	div.u32 	%r20, %r19, %r5;
	rem.u32 	%r21, %r19, %r6;
	shl.b32 	%r22, %r19, 2;
	add.s32 	%r23, %r17, %r22;
	ld.shared.u32 	%r24, [%r23];
	add.s32 	%r25, %r20, %r8;
	add.s32 	%r26, %r21, %r11;
	mad.lo.s32 	%r27, %r25, %r1, %r26;
	mul.wide.s32 	%rd7, %r27, 4;
	add.s64 	%rd8, %rd3, %rd7;
	st.global.u32 	[%rd8], %r24;
	ret;

}
	// .globl	_Z20transposeKernelDummyPiS_iiii
.visible .entry _Z20transposeKernelDummyPiS_iiii(
	.param .u64 .ptr .align 1 _Z20transposeKernelDummyPiS_iiii_param_0,
	.param .u64 .ptr .align 1 _Z20transposeKernelDummyPiS_iiii_param_1,
	.param .u32 _Z20transposeKernelDummyPiS_iiii_param_2,
	.param .u32 _Z20transposeKernelDummyPiS_iiii_param_3,
	.param .u32 _Z20transposeKernelDummyPiS_iiii_param_4,
	.param .u32 _Z20transposeKernelDummyPiS_iiii_param_5
)
{
	.reg .b32 	%r<30>;
	.reg .b64 	%rd<9>;

	ld.param.u64 	%rd1, [_Z20transposeKernelDummyPiS_iiii_param_0];
	ld.param.u64 	%rd2, [_Z20transposeKernelDummyPiS_iiii_param_1];
	ld.param.u32 	%r1, [_Z20transposeKernelDummyPiS_iiii_param_2];
	ld.param.u32 	%r2, [_Z20transposeKernelDummyPiS_iiii_param_3];
	ld.param.u32 	%r3, [_Z20transposeKernelDummyPiS_iiii_param_5];
	cvta.to.global.u64 	%rd3, %rd2;
	cvta.to.global.u64 	%rd4, %rd1;
	mov.u32 	%r4, %ctaid.y;
	mov.u32 	%r5, %ntid.y;
	mul.lo.s32 	%r6, %r4, %r5;
	mov.u32 	%r7, %tid.y;
	mov.u32 	%r8, %ctaid.x;
	mov.u32 	%r9, %ntid.x;
	mul.lo.s32 	%r10, %r8, %r9;
	mov.u32 	%r11, %tid.x;
	add.s32 	%r12, %r6, %r11;
	add.s32 	%r13, %r12, %r10;
	mad.lo.s32 	%r14, %r2, %r7, %r13;
	mul.wide.u32 	%rd5, %r14, 4;
	add.s64 	%rd6, %rd4, %rd5;
	ld.global.u32 	%r15, [%rd6];
	mad.lo.s32 	%r16, %r3, %r11, %r7;
	shl.b32 	%r17, %r16, 2;
	mov.u32 	%r18, tile;
	add.s32 	%r19, %r18, %r17;
	st.shared.u32 	[%r19], %r15;
	bar.sync 	0;
	mad.lo.s32 	%r20, %r7, %r9, %r11;
	div.u32 	%r21, %r20, %r5;
	mul.lo.s32 	%r22, %r21, %r5;
	sub.s32 	%r23, %r20, %r22;
	shl.b32 	%r24, %r20, 2;
	add.s32 	%r25, %r18, %r24;
	ld.shared.u32 	%r26, [%r25];
	add.s32 	%r27, %r21, %r10;
	add.s32 	%r28, %r23, %r6;
	mad.lo.s32 	%r29, %r27, %r1, %r28;
	mul.wide.s32 	%rd7, %r29, 4;
	add.s64 	%rd8, %rd3, %rd7;
	st.global.u32 	[%rd8], %r26;
	ret;

}


// ===== COMPILED SASS (sm_100) =====

	.target	sm_100

	.elftype	@"ET_EXEC"


//--------------------- .note.nv.tkinfo           --------------------------
	.section	.note.nv.tkinfo,"",@"SHT_NOTE"
	.sectionflags	@"SHF_NOTE_NV_TKINFO"
	.tkinfo
        /*0018*/ 	.word	0x00000002
        /*0030*/ 	.string	""
        /*0030*/ 	.string	"ptxas"
        /*0030*/ 	.string	"Cuda compilation tools, release 13.0, V13.0.88"
        /*0030*/ 	.string	"Build cuda_13.0.r13.0/compiler.36424714_0"
        /*0030*/ 	.string	"-arch sm_100 -m 64 "



//--------------------- .note.nv.cuinfo           --------------------------
	.section	.note.nv.cuinfo,"",@"SHT_NOTE"
	.sectionflags	@"SHF_NOTE_NV_CUINFO"
        /*0018*/ 	.short	0x0002
        /*001a*/ 	.short	0x0064
        /*001c*/ 	.short	0x0082
	.zero		2


//--------------------- .nv.info                  --------------------------
	.section	.nv.info,"",@"SHT_CUDA_INFO"
	.align	4


	//----- nvinfo : EIATTR_REGCOUNT
	.align		4
        /*0000*/ 	.byte	0x04, 0x2f
        /*0002*/ 	.short	(.L_1 - .L_0)
	.align		4
.L_0:
        /*0004*/ 	.word	index@(_Z15transposeKernelPiS_ii)
        /*0008*/ 	.word	0x00000010


	//----- nvinfo : EIATTR_FRAME_SIZE
	.align		4
.L_1:
        /*000c*/ 	.byte	0x04, 0x11
        /*000e*/ 	.short	(.L_3 - .L_2)
	.align		4
.L_2:
        /*0010*/ 	.word	index@(_Z15transposeKernelPiS_ii)
        /*0014*/ 	.word	0x00000000


	//----- nvinfo : EIATTR_REGCOUNT
	.align		4
.L_3:
        /*0018*/ 	.byte	0x04, 0x2f
        /*001a*/ 	.short	(.L_5 - .L_4)
	.align		4
.L_4:
        /*001c*/ 	.word	index@(_Z20transposeKernelDummyPiS_iiii)
        /*0020*/ 	.word	0x0000000f


	//----- nvinfo : EIATTR_FRAME_SIZE
	.align		4
.L_5:
        /*0024*/ 	.byte	0x04, 0x11
        /*0026*/ 	.short	(.L_7 - .L_6)
	.align		4
.L_6:
        /*0028*/ 	.word	index@(_Z20transposeKernelDummyPiS_iiii)
        /*002c*/ 	.word	0x00000000


	//----- nvinfo : EIATTR_MIN_STACK_SIZE
	.align		4
.L_7:
        /*0030*/ 	.byte	0x04, 0x12
        /*0032*/ 	.short	(.L_9 - .L_8)
	.align		4
.L_8:
        /*0034*/ 	.word	index@(_Z20transposeKernelDummyPiS_iiii)
        /*0038*/ 	.word	0x00000000


	//----- nvinfo : EIATTR_MIN_STACK_SIZE
	.align		4
.L_9:
        /*003c*/ 	.byte	0x04, 0x12
        /*003e*/ 	.short	(.L_11 - .L_10)
	.align		4
.L_10:
        /*0040*/ 	.word	index@(_Z15transposeKernelPiS_ii)
        /*0044*/ 	.word	0x00000000
.L_11:


//--------------------- .nv.compat                --------------------------
	.section	.nv.compat,"",@"SHT_CUDA_COMPAT_INFO"
	.align	4
        /*0000*/ 	.byte	0x02, 0x09, 0x00, 0x00, 0x02, 0x02, 0x01, 0x00, 0x02, 0x05, 0x05, 0x00, 0x03, 0x07, 0x01, 0x01
        /*0010*/ 	.byte	0x02, 0x03, 0x00, 0x00, 0x02, 0x06, 0x01, 0x00, 0x04, 0x0b, 0x08, 0x00, 0x09, 0x00, 0x00, 0x00
        /*0020*/ 	.byte	0x00, 0x00, 0x00, 0x00


//--------------------- .nv.info._Z20transposeKernelDummyPiS_iiii --------------------------
	.section	.nv.info._Z20transposeKernelDummyPiS_iiii,"",@"SHT_CUDA_INFO"
	.sectionflags	@""
	.align	4


	//----- nvinfo : EIATTR_CUDA_API_VERSION
	.align		4
        /*0000*/ 	.byte	0x04, 0x37
        /*0002*/ 	.short	(.L_13 - .L_12)
.L_12:
        /*0004*/ 	.word	0x00000082


	//----- nvinfo : EIATTR_KPARAM_INFO
	.align		4
.L_13:
        /*0008*/ 	.byte	0x04, 0x17
        /*000a*/ 	.short	(.L_15 - .L_14)
.L_14:
        /*000c*/ 	.word	0x00000000
        /*0010*/ 	.short	0x0005
        /*0012*/ 	.short	0x001c
        /*0014*/ 	.byte	0x00, 0xf0, 0x11, 0x00


	//----- nvinfo : EIATTR_KPARAM_INFO
	.align		4
.L_15:
        /*0018*/ 	.byte	0x04, 0x17
        /*001a*/ 	.short	(.L_17 - .L_16)
.L_16:
        /*001c*/ 	.word	0x00000000
        /*0020*/ 	.short	0x0004
        /*0022*/ 	.short	0x0018
        /*0024*/ 	.byte	0x00, 0xf0, 0x11, 0x00


	//----- nvinfo : EIATTR_KPARAM_INFO
	.align		4
.L_17:
        /*0028*/ 	.byte	0x04, 0x17
        /*002a*/ 	.short	(.L_19 - .L_18)
.L_18:
        /*002c*/ 	.word	0x00000000
        /*0030*/ 	.short	0x0003
        /*0032*/ 	.short	0x0014
        /*0034*/ 	.byte	0x00, 0xf0, 0x11, 0x00


	//----- nvinfo : EIATTR_KPARAM_INFO
	.align		4
.L_19:
        /*0038*/ 	.byte	0x04, 0x17
        /*003a*/ 	.short	(.L_21 - .L_20)
.L_20:
        /*003c*/ 	.word	0x00000000
        /*0040*/ 	.short	0x0002
        /*0042*/ 	.short	0x0010
        /*0044*/ 	.byte	0x00, 0xf0, 0x11, 0x00


	//----- nvinfo : EIATTR_KPARAM_INFO
	.align		4
.L_21:
        /*0048*/ 	.byte	0x04, 0x17
        /*004a*/ 	.short	(.L_23 - .L_22)
.L_22:
        /*004c*/ 	.word	0x00000000
        /*0050*/ 	.short	0x0001
        /*0052*/ 	.short	0x0008
        /*0054*/ 	.byte	0x00, 0xf5, 0x21, 0x00


	//----- nvinfo : EIATTR_KPARAM_INFO
	.align		4
.L_23:
        /*0058*/ 	.byte	0x04, 0x17
        /*005a*/ 	.short	(.L_25 - .L_24)
.L_24:
        /*005c*/ 	.word	0x00000000
        /*0060*/ 	.short	0x0000
        /*0062*/ 	.short	0x0000
        /*0064*/ 	.byte	0x00, 0xf5, 0x21, 0x00


	//----- nvinfo : EIATTR_SPARSE_MMA_MASK
	.align		4
.L_25:
        /*0068*/ 	.byte	0x03, 0x50
        /*006a*/ 	.short	0x0000


	//----- nvinfo : EIATTR_MAXREG_COUNT
	.align		4
        /*006c*/ 	.byte	0x03, 0x1b
        /*006e*/ 	.short	0x00ff


	//----- nvinfo : EIATTR_NUM_BARRIERS
	.align		4
        /*0070*/ 	.byte	0x02, 0x4c
        /*0072*/ 	.byte	0x01
	.zero		1


	//----- nvinfo : EIATTR_MERCURY_ISA_VERSION
	.align		4
        /*0074*/ 	.byte	0x03, 0x5f
        /*0076*/ 	.short	0x0101


	//----- nvinfo : EIATTR_VRC_CTA_INIT_COUNT
	.align		4
        /*0078*/ 	.byte	0x02, 0x4a
	.zero		1
	.zero		1


	//----- nvinfo : EIATTR_EXIT_INSTR_OFFSETS
	.align		4
        /*007c*/ 	.byte	0x04, 0x1c
        /*007e*/ 	.short	(.L_27 - .L_26)


	//   ....[0]....
.L_26:
        /*0080*/ 	.word	0x00000350


	//----- nvinfo : EIATTR_CBANK_PARAM_SIZE
	.align		4
.L_27:
        /*0084*/ 	.byte	0x03, 0x19
        /*0086*/ 	.short	0x0020


	//----- nvinfo : EIATTR_PARAM_CBANK
	.align		4
        /*0088*/ 	.byte	0x04, 0x0a
        /*008a*/ 	.short	(.L_29 - .L_28)
	.align		4
.L_28:
        /*008c*/ 	.word	index@(.nv.constant0._Z20transposeKernelDummyPiS_iiii)
        /*0090*/ 	.short	0x0380
        /*0092*/ 	.short	0x0020


	//----- nvinfo : EIATTR_SW_WAR
	.align		4
.L_29:
        /*0094*/ 	.byte	0x04, 0x36
        /*0096*/ 	.short	(.L_31 - .L_30)
.L_30:
        /*0098*/ 	.word	0x00000008
.L_31:


//--------------------- .nv.info._Z15transposeKernelPiS_ii --------------------------
	.section	.nv.info._Z15transposeKernelPiS_ii,"",@"SHT_CUDA_INFO"
	.sectionflags	@""
	.align	4


	//----- nvinfo : EIATTR_CUDA_API_VERSION
	.align		4
        /*0000*/ 	.byte	0x04, 0x37
        /*0002*/ 	.short	(.L_33 - .L_32)
.L_32:
        /*0004*/ 	.word	0x00000082


	//----- nvinfo : EIATTR_KPARAM_INFO
	.align		4
.L_33:
        /*0008*/ 	.byte	0x04, 0x17
        /*000a*/ 	.short	(.L_35 - .L_34)
.L_34:
        /*000c*/ 	.word	0x00000000
        /*0010*/ 	.short	0x0003
        /*0012*/ 	.short	0x0014
        /*0014*/ 	.byte	0x00, 0xf0, 0x11, 0x00


	//----- nvinfo : EIATTR_KPARAM_INFO
	.align		4
.L_35:
        /*0018*/ 	.byte	0x04, 0x17
        /*001a*/ 	.short	(.L_37 - .L_36)
.L_36:
        /*001c*/ 	.word	0x00000000
        /*0020*/ 	.short	0x0002
        /*0022*/ 	.short	0x0010
        /*0024*/ 	.byte	0x00, 0xf0, 0x11, 0x00


	//----- nvinfo : EIATTR_KPARAM_INFO
	.align		4
.L_37:
        /*0028*/ 	.byte	0x04, 0x17
        /*002a*/ 	.short	(.L_39 - .L_38)
.L_38:
        /*002c*/ 	.word	0x00000000
        /*0030*/ 	.short	0x0001
        /*0032*/ 	.short	0x0008
        /*0034*/ 	.byte	0x00, 0xf5, 0x21, 0x00


	//----- nvinfo : EIATTR_KPARAM_INFO
	.align		4
.L_39:
        /*0038*/ 	.byte	0x04, 0x17
        /*003a*/ 	.short	(.L_41 - .L_40)
.L_40:
        /*003c*/ 	.word	0x00000000
        /*0040*/ 	.short	0x0000
        /*0042*/ 	.short	0x0000
        /*0044*/ 	.byte	0x00, 0xf5, 0x21, 0x00


	//----- nvinfo : EIATTR_SPARSE_MMA_MASK
	.align		4
.L_41:
        /*0048*/ 	.byte	0x03, 0x50
        /*004a*/ 	.short	0x0000


	//----- nvinfo : EIATTR_MAXREG_COUNT
	.align		4
        /*004c*/ 	.byte	0x03, 0x1b
        /*004e*/ 	.short	0x00ff


	//----- nvinfo : EIATTR_NUM_BARRIERS
	.align		4
        /*0050*/ 	.byte	0x02, 0x4c
        /*0052*/ 	.byte	0x01
	.zero		1


	//----- nvinfo : EIATTR_MERCURY_ISA_VERSION
	.align		4
        /*0054*/ 	.byte	0x03, 0x5f
        /*0056*/ 	.short	0x0101


	//----- nvinfo : EIATTR_VRC_CTA_INIT_COUNT
	.align		4
        /*0058*/ 	.byte	0x02, 0x4a
	.zero		1
	.zero		1


	//----- nvinfo : EIATTR_EXIT_INSTR_OFFSETS
	.align		4
        /*005c*/ 	.byte	0x04, 0x1c
        /*005e*/ 	.short	(.L_43 - .L_42)


	//   ....[0]....
.L_42:
        /*0060*/ 	.word	0x00000430


	//----- nvinfo : EIATTR_CBANK_PARAM_SIZE
	.align		4
.L_43:
        /*0064*/ 	.byte	0x03, 0x19
        /*0066*/ 	.short	0x0018


	//----- nvinfo : EIATTR_PARAM_CBANK
	.align		4
        /*0068*/ 	.byte	0x04, 0x0a
        /*006a*/ 	.short	(.L_45 - .L_44)
	.align		4
.L_44:
        /*006c*/ 	.word	index@(.nv.constant0._Z15transposeKernelPiS_ii)
        /*0070*/ 	.short	0x0380
        /*0072*/ 	.short	0x0018


	//----- nvinfo : EIATTR_SW_WAR
	.align		4
.L_45:
        /*0074*/ 	.byte	0x04, 0x36
        /*0076*/ 	.short	(.L_47 - .L_46)
.L_46:
        /*0078*/ 	.word	0x00000008
.L_47:


//--------------------- .nv.callgraph             --------------------------
	.section	.nv.callgraph,"",@"SHT_CUDA_CALLGRAPH"
	.align	4
	.sectionentsize	8
	.align		4
        /*0000*/ 	.word	0x00000000
	.align		4
        /*0004*/ 	.word	0xffffffff
	.align		4
        /*0008*/ 	.word	0x00000000
	.align		4
        /*000c*/ 	.word	0xfffffffe
	.align		4
        /*0010*/ 	.word	0x00000000
	.align		4
        /*0014*/ 	.word	0xfffffffd
	.align		4
        /*0018*/ 	.word	0x00000000
	.align		4
        /*001c*/ 	.word	0xfffffffc


//--------------------- .text._Z20transposeKernelDummyPiS_iiii --------------------------
	.section	.text._Z20transposeKernelDummyPiS_iiii,"ax",@progbits
	.align	128
        .global         _Z20transposeKernelDummyPiS_iiii
        .type           _Z20transposeKernelDummyPiS_iiii,@function
        .size           _Z20transposeKernelDummyPiS_iiii,(.L_x_2 - _Z20transposeKernelDummyPiS_iiii)
        .other          _Z20transposeKernelDummyPiS_iiii,@"STO_CUDA_ENTRY STV_DEFAULT"
_Z20transposeKernelDummyPiS_iiii:
.text._Z20transposeKernelDummyPiS_iiii:
[----:B------:R-:W-:Y:S01]  /*0000*/  LDC R1, c[0x0][0x37c] ;  /* 0x0000df00ff017b82 */ /* 0x000fe20000000800 */
[----:B------:R-:W0:Y:S07]  /*0010*/  S2R R12, SR_TID.X ;  /* 0x00000000000c7919 */ /* 0x000e2e0000002100 */
[----:B------:R-:W0:Y:S01]  /*0020*/  S2UR UR8, SR_CTAID.Y ;  /* 0x00000000000879c3 */ /* 0x000e220000002600 */
[----:B------:R-:W1:Y:S01]  /*0030*/  LDCU UR4, c[0x0][0x394] ;  /* 0x00007280ff0477ac */ /* 0x000e620008000800 */
[----:B------:R-:W1:Y:S01]  /*0040*/  S2R R11, SR_TID.Y ;  /* 0x00000000000b7919 */ /* 0x000e620000002200 */
[----:B------:R-:W2:Y:S05]  /*0050*/  LDCU.64 UR6, c[0x0][0x358] ;  /* 0x00006b00ff0677ac */ /* 0x000eaa0008000a00 */
[----:B------:R-:W0:Y:S01]  /*0060*/  LDC R0, c[0x0][0x364] ;  /* 0x0000d900ff007b82 */ /* 0x000e220000000800 */
[----:B------:R-:W3:Y:S07]  /*0070*/  LDCU UR10, c[0x0][0x39c] ;  /* 0x00007380ff0a77ac */ /* 0x000eee0008000800 */
[----:B------:R-:W4:Y:S08]  /*0080*/  S2UR UR9, SR_CTAID.X ;  /* 0x00000000000979c3 */ /* 0x000f300000002500 */
[----:B------:R-:W4:Y:S08]  /*0090*/  LDC R2, c[0x0][0x360] ;  /* 0x0000d800ff027b82 */ /* 0x000f300000000800 */
[----:B------:R-:W5:Y:S01]  /*00a0*/  LDC.64 R4, c[0x0][0x380] ;  /* 0x0000e000ff047b82 */ /* 0x000f620000000a00 */
[----:B0-----:R-:W-:-:S04]  /*00b0*/  IMAD R3, R0, UR8, R12 ;  /* 0x0000000800037c24 */ /* 0x001fc8000f8e020c */
[----:B----4-:R-:W-:-:S04]  /*00c0*/  IMAD R3, R2, UR9, R3 ;  /* 0x0000000902037c24 */ /* 0x010fc8000f8e0203 */
[----:B-1----:R-:W-:-:S04]  /*00d0*/  IMAD R3, R11, UR4, R3 ;  /* 0x000000040b037c24 */ /* 0x002fc8000f8e0203 */
[----:B-----5:R-:W-:-:S05]  /*00e0*/  IMAD.WIDE.U32 R4, R3, 0x4, R4 ;  /* 0x0000000403047825 */ /* 0x020fca00078e0004 */
[----:B--2---:R3:W2:Y:S01]  /*00f0*/  LDG.E R3, desc[UR6][R4.64] ;  /* 0x0000000604037981 */ /* 0x0046a2000c1e1900 */
[----:B------:R-:W0:Y:S01]  /*0100*/  I2F.U32.RP R8, R0 ;  /* 0x0000000000087306 */ /* 0x000e220000209000 */
[----:B------:R-:W1:Y:S01]  /*0110*/  S2UR UR5, SR_CgaCtaId ;  /* 0x00000000000579c3 */ /* 0x000e620000008800 */
[----:B------:R-:W-:Y:S01]  /*0120*/  UMOV UR4, 0x400 ;  /* 0x0000040000047882 */ /* 0x000fe20000000000 */
[----:B------:R-:W-:Y:S01]  /*0130*/  ISETP.NE.U32.AND P2, PT, R0, RZ, PT ;  /* 0x000000ff0000720c */ /* 0x000fe20003f45070 */
[----:B---3--:R-:W-:-:S04]  /*0140*/  IMAD R4, R12, UR10, R11 ;  /* 0x0000000a0c047c24 */ /* 0x008fc8000f8e020b */
[----:B0-----:R-:W0:Y:S01]  /*0150*/  MUFU.RCP R8, R8 ;  /* 0x0000000800087308 */ /* 0x001e220000001000 */
[----:B-1----:R-:W-:Y:S01]  /*0160*/  ULEA UR4, UR5, UR4, 0x18 ;  /* 0x0000000405047291 */ /* 0x002fe2000f8ec0ff */
[----:B0-----:R-:W-:-:S06]  /*0170*/  IADD3 R6, PT, PT, R8, 0xffffffe, RZ ;  /* 0x0ffffffe08067810 */ /* 0x001fcc0007ffe0ff */
[----:B------:R0:W1:Y:S02]  /*0180*/  F2I.FTZ.U32.TRUNC.NTZ R7, R6 ;  /* 0x0000000600077305 */ /* 0x000064000021f000 */
[----:B0-----:R-:W-:Y:S01]  /*0190*/  HFMA2 R6, -RZ, RZ, 0, 0 ;  /* 0x00000000ff067431 */ /* 0x001fe200000001ff */
[----:B-1----:R-:W-:-:S05]  /*01a0*/  IADD3 R9, PT, PT, RZ, -R7, RZ ;  /* 0x80000007ff097210 */ /* 0x002fca0007ffe0ff */
[----:B------:R-:W-:-:S04]  /*01b0*/  IMAD R9, R9, R0, RZ ;  /* 0x0000000009097224 */ /* 0x000fc800078e02ff */
[----:B------:R-:W-:Y:S01]  /*01c0*/  IMAD.HI.U32 R10, R7, R9, R6 ;  /* 0x00000009070a7227 */ /* 0x000fe200078e0006 */
[----:B------:R-:W-:-:S03]  /*01d0*/  LEA R6, R4, UR4, 0x2 ;  /* 0x0000000404067c11 */ /* 0x000fc6000f8e10ff */
[----:B------:R-:W-:-:S04]  /*01e0*/  IMAD R7, R11, R2, R12 ;  /* 0x000000020b077224 */ /* 0x000fc800078e020c */
[----:B------:R-:W-:Y:S01]  /*01f0*/  IMAD.HI.U32 R9, R10, R7, RZ ;  /* 0x000000070a097227 */ /* 0x000fe200078e00ff */
[----:B------:R-:W-:Y:S01]  /*0200*/  LEA R8, R7, UR4, 0x2 ;  /* 0x0000000407087c11 */ /* 0x000fe2000f8e10ff */
[----:B------:R-:W0:Y:S03]  /*0210*/  LDCU UR4, c[0x0][0x390] ;  /* 0x00007200ff0477ac */ /* 0x000e260008000800 */
[----:B------:R-:W-:-:S05]  /*0220*/  IADD3 R5, PT, PT, -R9, RZ, RZ ;  /* 0x000000ff09057210 */ /* 0x000fca0007ffe1ff */
[----:B------:R-:W-:-:S05]  /*0230*/  IMAD R5, R0, R5, R7 ;  /* 0x0000000500057224 */ /* 0x000fca00078e0207 */
[----:B------:R-:W-:-:S13]  /*0240*/  ISETP.GE.U32.AND P0, PT, R5, R0, PT ;  /* 0x000000000500720c */ /* 0x000fda0003f06070 */
[-C--:B------:R-:W-:Y:S02]  /*0250*/  @P0 IADD3 R5, PT, PT, R5, -R0.reuse, RZ ;  /* 0x8000000005050210 */ /* 0x080fe40007ffe0ff */
[----:B------:R-:W-:Y:S02]  /*0260*/  @P0 IADD3 R9, PT, PT, R9, 0x1, RZ ;  /* 0x0000000109090810 */ /* 0x000fe40007ffe0ff */
[----:B------:R-:W-:Y:S02]  /*0270*/  ISETP.GE.U32.AND P1, PT, R5, R0, PT ;  /* 0x000000000500720c */ /* 0x000fe40003f26070 */
[----:B------:R-:W1:Y:S11]  /*0280*/  LDC.64 R4, c[0x0][0x388] ;  /* 0x0000e200ff047b82 */ /* 0x000e760000000a00 */
[----:B------:R-:W-:-:S02]  /*0290*/  @P1 IADD3 R9, PT, PT, R9, 0x1, RZ ;  /* 0x0000000109091810 */ /* 0x000fc40007ffe0ff */
[----:B------:R-:W-:-:S04]  /*02a0*/  @!P2 LOP3.LUT R9, RZ, R0, RZ, 0x33, !PT ;  /* 0x00000000ff09a212 */ /* 0x000fc800078e33ff */
[----:B------:R-:W-:Y:S01]  /*02b0*/  IADD3 R10, PT, PT, -R9, RZ, RZ ;  /* 0x000000ff090a7210 */ /* 0x000fe20007ffe1ff */
[----:B------:R-:W-:-:S04]  /*02c0*/  IMAD R2, R2, UR9, R9 ;  /* 0x0000000902027c24 */ /* 0x000fc8000f8e0209 */
[----:B------:R-:W-:-:S04]  /*02d0*/  IMAD R7, R0, R10, R7 ;  /* 0x0000000a00077224 */ /* 0x000fc800078e0207 */
[----:B------:R-:W-:Y:S01]  /*02e0*/  IMAD R7, R0, UR8, R7 ;  /* 0x0000000800077c24 */ /* 0x000fe2000f8e0207 */
[----:B--2---:R0:W-:Y:S01]  /*02f0*/  STS [R6], R3 ;  /* 0x0000000306007388 */ /* 0x0041e20000000800 */
[----:B------:R-:W-:Y:S02]  /*0300*/  BAR.SYNC.DEFER_BLOCKING 0x0 ;  /* 0x0000000000007b1d */ /* 0x000fe40000010000 */
[----:B0-----:R-:W-:-:S04]  /*0310*/  IMAD R3, R2, UR4, R7 ;  /* 0x0000000402037c24 */ /* 0x001fc8000f8e0207 */
[----:B-1----:R-:W-:Y:S01]  /*0320*/  IMAD.WIDE R2, R3, 0x4, R4 ;  /* 0x0000000403027825 */ /* 0x002fe200078e0204 */
[----:B------:R-:W0:Y:S04]  /*0330*/  LDS R11, [R8] ;  /* 0x00000000080b7984 */ /* 0x000e280000000800 */
[----:B0-----:R-:W-:Y:S01]  /*0340*/  STG.E desc[UR6][R2.64], R11 ;  /* 0x0000000b02007986 */ /* 0x001fe2000c101906 */
[----:B------:R-:W-:Y:S05]  /*0350*/  EXIT ;  /* 0x000000000000794d */ /* 0x000fea0003800000 */
.L_x_0:
[----:B------:R-:W-:-:S00]  /*0360*/  BRA `(.L_x_0) ;  /* 0xfffffffc00fc7947 */ /* 0x000fc0000383ffff */
[----:B------:R-:W-:-:S00]  /*0370*/  NOP ;  /* 0x0000000000007918 */ /* 0x000fc00000000000 */
        /* <DEDUP_REMOVED lines=8> */
.L_x_2:


//--------------------- .text._Z15transposeKernelPiS_ii --------------------------
	.section	.text._Z15transposeKernelPiS_ii,"ax",@progbits
	.align	128
        .global         _Z15transposeKernelPiS_ii
        .type           _Z15transposeKernelPiS_ii,@function
        .size           _Z15transposeKernelPiS_ii,(.L_x_3 - _Z15transposeKernelPiS_ii)
        .other          _Z15transposeKernelPiS_ii,@"STO_CUDA_ENTRY STV_DEFAULT"
_Z15transposeKernelPiS_ii:
.text._Z15transposeKernelPiS_ii:
[----:B------:R-:W-:Y:S01]  /*0000*/  LDC R1, c[0x0][0x37c] ;  /* 0x0000df00ff017b82 */ /* 0x000fe20000000800 */
[----:B------:R-:W0:Y:S01]  /*0010*/  S2R R3, SR_TID.X ;  /* 0x0000000000037919 */ /* 0x000e220000002100 */
[----:B------:R-:W0:Y:S06]  /*0020*/  LDCU UR8, c[0x0][0x360] ;  /* 0x00006c00ff0877ac */ /* 0x000e2c0008000800 */
[----:B------:R-:W1:Y:S01]  /*0030*/  LDC.64 R8, c[0x0][0x380] ;  /* 0x0000e000ff087b82 */ /* 0x000e620000000a00 */
[----:B------:R-:W2:Y:S01]  /*0040*/  S2R R4, SR_TID.Y ;  /* 0x0000000000047919 */ /* 0x000ea20000002200 */
[----:B------:R-:W2:Y:S01]  /*0050*/  LDCU UR9, c[0x0][0x364] ;  /* 0x00006c80ff0977ac */ /* 0x000ea20008000800 */
[----:B------:R-:W0:Y:S01]  /*0060*/  S2R R2, SR_CTAID.X ;  /* 0x0000000000027919 */ /* 0x000e220000002500 */
[----:B------:R-:W3:Y:S01]  /*0070*/  LDCU UR4, c[0x0][0x394] ;  /* 0x00007280ff0477ac */ /* 0x000ee20008000800 */
[----:B------:R-:W2:Y:S01]  /*0080*/  S2R R0, SR_CTAID.Y ;  /* 0x0000000000007919 */ /* 0x000ea20000002600 */
[----:B------:R-:W4:Y:S01]  /*0090*/  LDCU.64 UR6, c[0x0][0x358] ;  /* 0x00006b00ff0677ac */ /* 0x000f220008000a00 */
[----:B0-----:R-:W-:-:S02]  /*00a0*/  IMAD R5, R2, UR8, R3 ;  /* 0x0000000802057c24 */ /* 0x001fc4000f8e0203 */
[----:B--2---:R-:W-:-:S04]  /*00b0*/  IMAD R6, R0, UR9, R4 ;  /* 0x0000000900067c24 */ /* 0x004fc8000f8e0204 */
[----:B---3--:R-:W-:-:S04]  /*00c0*/  IMAD R5, R6, UR4, R5 ;  /* 0x0000000406057c24 */ /* 0x008fc8000f8e0205 */
[----:B-1----:R-:W-:-:S05]  /*00d0*/  IMAD.WIDE R8, R5, 0x4, R8 ;  /* 0x0000000405087825 */ /* 0x002fca00078e0208 */
[----:B----4-:R0:W2:Y:S01]  /*00e0*/  LDG.E R5, desc[UR6][R8.64] ;  /* 0x0000000608057981 */ /* 0x0100a2000c1e1900 */
[----:B------:R-:W1:Y:S01]  /*00f0*/  I2F.U32.RP R12, UR8 ;  /* 0x00000008000c7d06 */ /* 0x000e620008209000 */
[----:B------:R-:W3:Y:S01]  /*0100*/  S2UR UR5, SR_CgaCtaId ;  /* 0x00000000000579c3 */ /* 0x000ee20000008800 */
[----:B------:R-:W-:Y:S01]  /*0110*/  UMOV UR4, 0x400 ;  /* 0x0000040000047882 */ /* 0x000fe20000000000 */
[----:B------:R-:W-:Y:S02]  /*0120*/  ISETP.NE.U32.AND P2, PT, RZ, UR8, PT ;  /* 0x00000008ff007c0c */ /* 0x000fe4000bf45070 */
[----:B------:R-:W-:-:S03]  /*0130*/  ISETP.NE.U32.AND P4, PT, RZ, UR9, PT ;  /* 0x00000009ff007c0c */ /* 0x000fc6000bf85070 */
[----:B------:R-:W4:Y:S08]  /*0140*/  I2F.U32.RP R13, UR9 ;  /* 0x00000009000d7d06 */ /* 0x000f300008209000 */
[----:B-1----:R-:W1:Y:S08]  /*0150*/  MUFU.RCP R12, R12 ;  /* 0x0000000c000c7308 */ /* 0x002e700000001000 */
[----:B----4-:R-:W4:Y:S01]  /*0160*/  MUFU.RCP R13, R13 ;  /* 0x0000000d000d7308 */ /* 0x010f220000001000 */
[----:B---3--:R-:W-:Y:S01]  /*0170*/  ULEA UR4, UR5, UR4, 0x18 ;  /* 0x0000000405047291 */ /* 0x008fe2000f8ec0ff */
[----:B-1----:R-:W-:-:S06]  /*0180*/  IADD3 R6, PT, PT, R12, 0xffffffe, RZ ;  /* 0x0ffffffe0c067810 */ /* 0x002fcc0007ffe0ff */
[----:B------:R1:W0:Y:S01]  /*0190*/  F2I.FTZ.U32.TRUNC.NTZ R7, R6 ;  /* 0x0000000600077305 */ /* 0x000222000021f000 */
[----:B----4-:R-:W-:-:S07]  /*01a0*/  IADD3 R10, PT, PT, R13, 0xffffffe, RZ ;  /* 0x0ffffffe0d0a7810 */ /* 0x010fce0007ffe0ff */
[----:B------:R3:W4:Y:S01]  /*01b0*/  F2I.FTZ.U32.TRUNC.NTZ R11, R10 ;  /* 0x0000000a000b7305 */ /* 0x000722000021f000 */
[----:B-1----:R-:W-:Y:S01]  /*01c0*/  HFMA2 R6, -RZ, RZ, 0, 0 ;  /* 0x00000000ff067431 */ /* 0x002fe200000001ff */
[----:B0-----:R-:W-:Y:S01]  /*01d0*/  IADD3 R9, PT, PT, RZ, -R7, RZ ;  /* 0x80000007ff097210 */ /* 0x001fe20007ffe0ff */
[----:B---3--:R-:W-:-:S04]  /*01e0*/  IMAD.MOV.U32 R10, RZ, RZ, RZ ;  /* 0x000000ffff0a7224 */ /* 0x008fc800078e00ff */
[----:B------:R-:W-:Y:S01]  /*01f0*/  IMAD R9, R9, UR8, RZ ;  /* 0x0000000809097c24 */ /* 0x000fe2000f8e02ff */
[----:B----4-:R-:W-:-:S03]  /*0200*/  IADD3 R8, PT, PT, RZ, -R11, RZ ;  /* 0x8000000bff087210 */ /* 0x010fc60007ffe0ff */
[----:B------:R-:W-:-:S04]  /*0210*/  IMAD.HI.U32 R7, R7, R9, R6 ;  /* 0x0000000907077227 */ /* 0x000fc800078e0006 */
[----:B------:R-:W-:Y:S02]  /*0220*/  IMAD R6, R4, UR8, R3 ;  /* 0x0000000804067c24 */ /* 0x000fe4000f8e0203 */
[----:B------:R-:W-:Y:S02]  /*0230*/  IMAD R13, R8, UR9, RZ ;  /* 0x00000009080d7c24 */ /* 0x000fe4000f8e02ff */
[----:B------:R-:W-:Y:S02]  /*0240*/  IMAD R3, R3, UR9, R4 ;  /* 0x0000000903037c24 */ /* 0x000fe4000f8e0204 */
[----:B------:R-:W-:-:S03]  /*0250*/  IMAD.HI.U32 R11, R11, R13, R10 ;  /* 0x0000000d0b0b7227 */ /* 0x000fc600078e000a */
[----:B------:R-:W-:Y:S01]  /*0260*/  LEA R4, R3, UR4, 0x2 ;  /* 0x0000000403047c11 */ /* 0x000fe2000f8e10ff */
[-C--:B------:R-:W-:Y:S01]  /*0270*/  IMAD.HI.U32 R9, R7, R6.reuse, RZ ;  /* 0x0000000607097227 */ /* 0x080fe200078e00ff */
[----:B------:R-:W-:Y:S01]  /*0280*/  LEA R3, R6, UR4, 0x2 ;  /* 0x0000000406037c11 */ /* 0x000fe2000f8e10ff */
[----:B------:R-:W0:Y:S02]  /*0290*/  LDCU UR4, c[0x0][0x390] ;  /* 0x00007200ff0477ac */ /* 0x000e240008000800 */
[----:B------:R-:W-:Y:S01]  /*02a0*/  IMAD.HI.U32 R11, R11, R6, RZ ;  /* 0x000000060b0b7227 */ /* 0x000fe200078e00ff */
[----:B------:R-:W-:-:S04]  /*02b0*/  IADD3 R7, PT, PT, -R9, RZ, RZ ;  /* 0x000000ff09077210 */ /* 0x000fc80007ffe1ff */
[----:B------:R-:W-:Y:S01]  /*02c0*/  IADD3 R11, PT, PT, -R11, RZ, RZ ;  /* 0x000000ff0b0b7210 */ /* 0x000fe20007ffe1ff */
[----:B------:R-:W-:-:S04]  /*02d0*/  IMAD R7, R7, UR8, R6 ;  /* 0x0000000807077c24 */ /* 0x000fc8000f8e0206 */
[----:B------:R-:W-:Y:S01]  /*02e0*/  IMAD R11, R11, UR9, R6 ;  /* 0x000000090b0b7c24 */ /* 0x000fe2000f8e0206 */
[----:B------:R-:W-:-:S04]  /*02f0*/  ISETP.GE.U32.AND P0, PT, R7, UR8, PT ;  /* 0x0000000807007c0c */ /* 0x000fc8000bf06070 */
[----:B------:R-:W-:-:S09]  /*0300*/  ISETP.GE.U32.AND P1, PT, R11, UR9, PT ;  /* 0x000000090b007c0c */ /* 0x000fd2000bf26070 */
[----:B------:R-:W-:Y:S02]  /*0310*/  @P0 IADD3 R7, PT, PT, R7, -UR8, RZ ;  /* 0x8000000807070c10 */ /* 0x000fe4000fffe0ff */
[----:B------:R-:W-:Y:S02]  /*0320*/  @P0 IADD3 R9, PT, PT, R9, 0x1, RZ ;  /* 0x0000000109090810 */ /* 0x000fe40007ffe0ff */
[----:B------:R-:W-:Y:S01]  /*0330*/  @P1 VIADD R11, R11, -UR9 ;  /* 0x800000090b0b1c36 */ /* 0x000fe20008000000 */
[----:B------:R-:W-:Y:S02]  /*0340*/  ISETP.GE.U32.AND P1, PT, R7, UR8, PT ;  /* 0x0000000807007c0c */ /* 0x000fe4000bf26070 */
[----:B------:R-:W1:Y:S02]  /*0350*/  LDC.64 R6, c[0x0][0x388] ;  /* 0x0000e200ff067b82 */ /* 0x000e640000000a00 */
[----:B------:R-:W-:-:S09]  /*0360*/  ISETP.GE.U32.AND P3, PT, R11, UR9, PT ;  /* 0x000000090b007c0c */ /* 0x000fd2000bf66070 */
[----:B------:R-:W-:Y:S02]  /*0370*/  @P1 IADD3 R9, PT, PT, R9, 0x1, RZ ;  /* 0x0000000109091810 */ /* 0x000fe40007ffe0ff */
[----:B------:R-:W-:Y:S02]  /*0380*/  @!P2 LOP3.LUT R9, RZ, UR8, RZ, 0x33, !PT ;  /* 0x00000008ff09ac12 */ /* 0x000fe4000f8e33ff */
[----:B------:R-:W-:Y:S02]  /*0390*/  @P3 IADD3 R11, PT, PT, R11, -UR9, RZ ;  /* 0x800000090b0b3c10 */ /* 0x000fe4000fffe0ff */
[----:B------:R-:W-:Y:S01]  /*03a0*/  @!P4 LOP3.LUT R11, RZ, UR9, RZ, 0x33, !PT ;  /* 0x00000009ff0bcc12 */ /* 0x000fe2000f8e33ff */
[----:B------:R-:W-:-:S04]  /*03b0*/  IMAD R2, R2, UR8, R9 ;  /* 0x0000000802027c24 */ /* 0x000fc8000f8e0209 */
[----:B------:R-:W-:Y:S01]  /*03c0*/  IMAD R11, R0, UR9, R11 ;  /* 0x00000009000b7c24 */ /* 0x000fe2000f8e020b */
[----:B--2---:R-:W-:Y:S01]  /*03d0*/  STS [R4], R5 ;  /* 0x0000000504007388 */ /* 0x004fe20000000800 */
[----:B------:R-:W-:Y:S06]  /*03e0*/  BAR.SYNC.DEFER_BLOCKING 0x0 ;  /* 0x0000000000007b1d */ /* 0x000fec0000010000 */
[----:B------:R0:W2:Y:S02]  /*03f0*/  LDS R13, [R3] ;  /* 0x00000000030d7984 */ /* 0x0000a40000000800 */
[----:B0-----:R-:W-:-:S04]  /*0400*/  IMAD R3, R2, UR4, R11 ;  /* 0x0000000402037c24 */ /* 0x001fc8000f8e020b */
[----:B-1----:R-:W-:-:S05]  /*0410*/  IMAD.WIDE R2, R3, 0x4, R6 ;  /* 0x0000000403027825 */ /* 0x002fca00078e0206 */
[----:B--2---:R-:W-:Y:S01]  /*0420*/  STG.E desc[UR6][R2.64], R13 ;  /* 0x0000000d02007986 */ /* 0x004fe2000c101906 */
[----:B------:R-:W-:Y:S05]  /*0430*/  EXIT ;  /* 0x000000000000794d */ /* 0x000fea0003800000 */
.L_x_1:
        /* <DEDUP_REMOVED lines=12> */
.L_x_3:


//--------------------- .nv.shared._Z20transposeKernelDummyPiS_iiii --------------------------
	.section	.nv.shared._Z20transposeKernelDummyPiS_iiii,"aw",@nobits
	.sectionflags	@""
	.align	16
	.zero		1024


//--------------------- .nv.shared.reserved.0     --------------------------
	.section	.nv.shared.reserved.0,"aw",@nobits
	.weak		__nv_reservedSMEM_offset_0_alias
	.size		__nv_reservedSMEM_offset_0_alias, 0, 64
	.other		__nv_reservedSMEM_offset_0_alias,@"STO_CUDA_RESERVED_SHARED STV_DEFAULT"
__nv_reservedSMEM_offset_0_alias:
	.zero		0
	.zero		64


//--------------------- .nv.shared._Z15transposeKernelPiS_ii --------------------------
	.section	.nv.shared._Z15transposeKernelPiS_ii,"aw",@nobits
	.sectionflags	@""
	.align	16
	.zero		1024


//--------------------- .nv.constant0._Z20transposeKernelDummyPiS_iiii --------------------------
	.section	.nv.constant0._Z20transposeKernelDummyPiS_iiii,"a",@progbits
	.sectionflags	@""
	.align	4
.nv.constant0._Z20transposeKernelDummyPiS_iiii:
	.zero		928


//--------------------- .nv.constant0._Z15transposeKernelPiS_ii --------------------------
	.section	.nv.constant0._Z15transposeKernelPiS_ii,"a",@progbits
	.sectionflags	@""
	.align	4
.nv.constant0._Z15transposeKernelPiS_ii:
	.zero		920


//--------------------- SYMBOLS --------------------------

	.type		.nv.reservedSmem.offset0,@object
	.size		.nv.reservedSmem.offset0,0x4
	.type		.nv.reservedSmem.cap,@object
	.size		.nv.reservedSmem.cap,0x4
